//
// Generated by NVIDIA NVVM Compiler
//
// Compiler Build ID: CL-36424714
// Cuda compilation tools, release 13.0, V13.0.88
// Based on NVVM 20.0.0
//

.version 9.0
.target sm_100
.address_size 64

	// .globl	_Z9kernel_1di
.extern .func  (.param .b32 func_retval0) vprintf
(
	.param .b64 vprintf_param_0,
	.param .b64 vprintf_param_1
)
;
.global .align 1 .b8 $str[37] = {98, 108, 111, 99, 107, 32, 37, 100, 44, 32, 116, 104, 114, 101, 97, 100, 32, 37, 100, 44, 32, 105, 110, 100, 101, 120, 32, 40, 37, 100, 44, 32, 37, 100, 41, 10};

.visible .entry _Z9kernel_1di(
	.param .u32 _Z9kernel_1di_param_0
)
{
	.local .align 16 .b8 	__local_depot0[16];
	.reg .b64 	%SP;
	.reg .b64 	%SPL;
	.reg .b32 	%r<11>;
	.reg .b64 	%rd<5>;

	mov.u64 	%SPL, __local_depot0;
	cvta.local.u64 	%SP, %SPL;
	ld.param.u32 	%r1, [_Z9kernel_1di_param_0];
	add.u64 	%rd1, %SP, 0;
	add.u64 	%rd2, %SPL, 0;
	mov.u32 	%r2, %ctaid.x;
	mov.u32 	%r3, %ntid.x;
	mov.u32 	%r4, %tid.x;
	mad.lo.s32 	%r5, %r2, %r3, %r4;
	div.s32 	%r6, %r5, %r1;
	mul.lo.s32 	%r7, %r6, %r1;
	sub.s32 	%r8, %r5, %r7;
	st.local.v4.u32 	[%rd2], {%r2, %r4, %r8, %r6};
	mov.u64 	%rd3, $str;
	cvta.global.u64 	%rd4, %rd3;
	{ // callseq 0, 0
	.param .b64 param0;
	st.param.b64 	[param0], %rd4;
	.param .b64 param1;
	st.param.b64 	[param1], %rd1;
	.param .b32 retval0;
	call.uni (retval0), 
	vprintf, 
	(
	param0, 
	param1
	);
	ld.param.b32 	%r9, [retval0];
	} // callseq 0
	ret;

}


// ===== COMPILED SASS (sm_100) =====

	.target	sm_100

	.elftype	@"ET_EXEC"


//--------------------- .note.nv.tkinfo           --------------------------
	.section	.note.nv.tkinfo,"",@"SHT_NOTE"
	.sectionflags	@"SHF_NOTE_NV_TKINFO"
	.tkinfo
        /*0018*/ 	.word	0x00000002
        /*0030*/ 	.string	""
        /*0030*/ 	.string	"ptxas"
        /*0030*/ 	.string	"Cuda compilation tools, release 13.0, V13.0.88"
        /*0030*/ 	.string	"Build cuda_13.0.r13.0/compiler.36424714_0"
        /*0030*/ 	.string	"-arch sm_100 -m 64 "



//--------------------- .note.nv.cuinfo           --------------------------
	.section	.note.nv.cuinfo,"",@"SHT_NOTE"
	.sectionflags	@"SHF_NOTE_NV_CUINFO"
        /*0018*/ 	.short	0x0002
        /*001a*/ 	.short	0x0064
        /*001c*/ 	.short	0x0082
	.zero		2


//--------------------- .nv.info                  --------------------------
	.section	.nv.info,"",@"SHT_CUDA_INFO"
	.align	4


	//----- nvinfo : EIATTR_REGCOUNT
	.align		4
        /*0000*/ 	.byte	0x04, 0x2f
        /*0002*/ 	.short	(.L_2 - .L_1)
	.align		4
.L_1:
        /*0004*/ 	.word	index@(_Z9kernel_1di)
        /*0008*/ 	.word	0x00000018


	//----- nvinfo : EIATTR_FRAME_SIZE
	.align		4
.L_2:
        /*000c*/ 	.byte	0x04, 0x11
        /*000e*/ 	.short	(.L_4 - .L_3)
	.align		4
.L_3:
        /*0010*/ 	.word	index@(_Z9kernel_1di)
        /*0014*/ 	.word	0x00000010


	//----- nvinfo : EIATTR_MIN_STACK_SIZE
	.align		4
.L_4:
        /*0018*/ 	.byte	0x04, 0x12
        /*001a*/ 	.short	(.L_6 - .L_5)
	.align		4
.L_5:
        /*001c*/ 	.word	index@(_Z9kernel_1di)
        /*0020*/ 	.word	0x00000010
.L_6:


//--------------------- .nv.compat                --------------------------
	.section	.nv.compat,"",@"SHT_CUDA_COMPAT_INFO"
	.align	4
        /*0000*/ 	.byte	0x02, 0x09, 0x00, 0x00, 0x02, 0x02, 0x01, 0x00, 0x02, 0x05, 0x05, 0x00, 0x03, 0x07, 0x01, 0x01
        /*0010*/ 	.byte	0x02, 0x03, 0x00, 0x00, 0x02, 0x06, 0x01, 0x00, 0x04, 0x0b, 0x08, 0x00, 0x09, 0x00, 0x00, 0x00
        /*0020*/ 	.byte	0x00, 0x00, 0x00, 0x00


//--------------------- .nv.info._Z9kernel_1di    --------------------------
	.section	.nv.info._Z9kernel_1di,"",@"SHT_CUDA_INFO"
	.sectionflags	@""
	.align	4


	//----- nvinfo : EIATTR_CUDA_API_VERSION
	.align		4
        /*0000*/ 	.byte	0x04, 0x37
        /*0002*/ 	.short	(.L_8 - .L_7)
.L_7:
        /*0004*/ 	.word	0x00000082


	//----- nvinfo : EIATTR_KPARAM_INFO
	.align		4
.L_8:
        /*0008*/ 	.byte	0x04, 0x17
        /*000a*/ 	.short	(.L_10 - .L_9)
.L_9:
        /*000c*/ 	.word	0x00000000
        /*0010*/ 	.short	0x0000
        /*0012*/ 	.short	0x0000
        /*0014*/ 	.byte	0x00, 0xf0, 0x11, 0x00


	//----- nvinfo : EIATTR_SPARSE_MMA_MASK
	.align		4
.L_10:
        /*0018*/ 	.byte	0x03, 0x50
        /*001a*/ 	.short	0x0000


	//----- nvinfo : EIATTR_MAXREG_COUNT
	.align		4
        /*001c*/ 	.byte	0x03, 0x1b
        /*001e*/ 	.short	0x00ff


	//----- nvinfo : EIATTR_EXTERNS
	.align		4
        /*0020*/ 	.byte	0x04, 0x0f
        /*0022*/ 	.short	(.L_12 - .L_11)


	//   ....[0]....
	.align		4
.L_11:
        /*0024*/ 	.word	index@(vprintf)


	//----- nvinfo : EIATTR_MERCURY_ISA_VERSION
	.align		4
.L_12:
        /*0028*/ 	.byte	0x03, 0x5f
        /*002a*/ 	.short	0x0101


	//----- nvinfo : EIATTR_VRC_CTA_INIT_COUNT
	.align		4
        /*002c*/ 	.byte	0x02, 0x4a
	.zero		1
	.zero		1


	//----- nvinfo : EIATTR_SYSCALL_OFFSETS
	.align		4
        /*0030*/ 	.byte	0x04, 0x46
        /*0032*/ 	.short	(.L_14 - .L_13)


	//   ....[0]....
.L_13:
        /*0034*/ 	.word	0x000002b0


	//----- nvinfo : EIATTR_EXIT_INSTR_OFFSETS
	.align		4
.L_14:
        /*0038*/ 	.byte	0x04, 0x1c
        /*003a*/ 	.short	(.L_16 - .L_15)


	//   ....[0]....
.L_15:
        /*003c*/ 	.word	0x000002c0


	//----- nvinfo : EIATTR_CBANK_PARAM_SIZE
	.align		4
.L_16:
        /*0040*/ 	.byte	0x03, 0x19
        /*0042*/ 	.short	0x0004


	//----- nvinfo : EIATTR_PARAM_CBANK
	.align		4
        /*0044*/ 	.byte	0x04, 0x0a
        /*0046*/ 	.short	(.L_18 - .L_17)
	.align		4
.L_17:
        /*0048*/ 	.word	index@(.nv.constant0._Z9kernel_1di)
        /*004c*/ 	.short	0x0380
        /*004e*/ 	.short	0x0004


	//----- nvinfo : EIATTR_SW_WAR
	.align		4
.L_18:
        /*0050*/ 	.byte	0x04, 0x36
        /*0052*/ 	.short	(.L_20 - .L_19)
.L_19:
        /*0054*/ 	.word	0x00000008
.L_20:


//--------------------- .nv.callgraph             --------------------------
	.section	.nv.callgraph,"",@"SHT_CUDA_CALLGRAPH"
	.align	4
	.sectionentsize	8
	.align		4
        /*0000*/ 	.word	0x00000000
	.align		4
        /*0004*/ 	.word	0xffffffff
	.align		4
        /*0008*/ 	.word	index@(_Z9kernel_1di)
	.align		4
        /*000c*/ 	.word	index@(vprintf)
	.align		4
        /*0010*/ 	.word	0x00000000
	.align		4
        /*0014*/ 	.word	0xfffffffe
	.align		4
        /*0018*/ 	.word	0x00000000
	.align		4
        /*001c*/ 	.word	0xfffffffd
	.align		4
        /*0020*/ 	.word	0x00000000
	.align		4
        /*0024*/ 	.word	0xfffffffc


//--------------------- .nv.constant4             --------------------------
	.section	.nv.constant4,"a",@progbits
	.align	8
	.align		8
.nv.constant4:
        /*0000*/ 	.dword	vprintf
	.align		8
        /*0008*/ 	.dword	$str


//--------------------- .text._Z9kernel_1di       --------------------------
	.section	.text._Z9kernel_1di,"ax",@progbits
	.align	128
        .global         _Z9kernel_1di
        .type           _Z9kernel_1di,@function
        .size           _Z9kernel_1di,(.L_x_2 - _Z9kernel_1di)
        .other          _Z9kernel_1di,@"STO_CUDA_ENTRY STV_DEFAULT"
_Z9kernel_1di:
.text._Z9kernel_1di:
[----:B------:R-:W0:Y:S08]  /*0000*/  LDC R1, c[0x0][0x37c] ;  /* 0x0000df00ff017b82 */ /* 0x000e300000000800 */
[----:B------:R-:W1:Y:S01]  /*0010*/  LDC R7, c[0x0][0x380] ;  /* 0x0000e000ff077b82 */ /* 0x000e620000000800 */
[----:B------:R-:W2:Y:S01]  /*0020*/  S2R R8, SR_CTAID.X ;  /* 0x0000000000087919 */ /* 0x000ea20000002500 */
[----:B------:R-:W3:Y:S01]  /*0030*/  LDCU UR5, c[0x0][0x2fc] ;  /* 0x00005f80ff0577ac */ /* 0x000ee20008000800 */
[----:B0-----:R-:W-:Y:S01]  /*0040*/  VIADD R1, R1, 0xfffffff0 ;  /* 0xfffffff001017836 */ /* 0x001fe20000000000 */
[----:B------:R-:W2:Y:S01]  /*0050*/  S2R R9, SR_TID.X ;  /* 0x0000000000097919 */ /* 0x000ea20000002100 */
[----:B------:R-:W2:Y:S01]  /*0060*/  LDCU UR4, c[0x0][0x360] ;  /* 0x00006c00ff0477ac */ /* 0x000ea20008000800 */
[----:B------:R-:W0:Y:S01]  /*0070*/  LDCU.64 UR6, c[0x4][0x8] ;  /* 0x01000100ff0677ac */ /* 0x000e220008000a00 */
[----:B-1----:R-:W-:-:S04]  /*0080*/  IABS R5, R7 ;  /* 0x0000000700057213 */ /* 0x002fc80000000000 */
[----:B------:R-:W1:Y:S01]  /*0090*/  I2F.RP R0, R5 ;  /* 0x0000000500007306 */ /* 0x000e620000209400 */
[----:B--2---:R-:W-:Y:S01]  /*00a0*/  IMAD R10, R8, UR4, R9 ;  /* 0x00000004080a7c24 */ /* 0x004fe2000f8e0209 */
[----:B------:R-:W2:Y:S06]  /*00b0*/  LDCU UR4, c[0x0][0x2f8] ;  /* 0x00005f00ff0477ac */ /* 0x000eac0008000800 */
[----:B-1----:R-:W1:Y:S02]  /*00c0*/  MUFU.RCP R0, R0 ;  /* 0x0000000000007308 */ /* 0x002e640000001000 */
[----:B-1----:R-:W-:Y:S01]  /*00d0*/  VIADD R2, R0, 0xffffffe ;  /* 0x0ffffffe00027836 */ /* 0x002fe20000000000 */
[----:B------:R-:W-:-:S05]  /*00e0*/  IABS R0, R10 ;  /* 0x0000000a00007213 */ /* 0x000fca0000000000 */
[----:B------:R1:W4:Y:S02]  /*00f0*/  F2I.FTZ.U32.TRUNC.NTZ R3, R2 ;  /* 0x0000000200037305 */ /* 0x000324000021f000 */
[----:B-1----:R-:W-:Y:S01]  /*0100*/  IMAD.MOV.U32 R2, RZ, RZ, RZ ;  /* 0x000000ffff027224 */ /* 0x002fe200078e00ff */
[----:B----4-:R-:W-:-:S05]  /*0110*/  IADD3 R4, PT, PT, RZ, -R3, RZ ;  /* 0x80000003ff047210 */ /* 0x010fca0007ffe0ff */
[----:B------:R-:W-:Y:S01]  /*0120*/  IMAD R11, R4, R5, RZ ;  /* 0x00000005040b7224 */ /* 0x000fe200078e02ff */
[----:B0-----:R-:W-:-:S03]  /*0130*/  MOV R4, UR6 ;  /* 0x0000000600047c02 */ /* 0x001fc60008000f00 */
[----:B------:R-:W-:-:S06]  /*0140*/  IMAD.HI.U32 R3, R3, R11, R2 ;  /* 0x0000000b03037227 */ /* 0x000fcc00078e0002 */
[----:B------:R-:W-:-:S04]  /*0150*/  IMAD.HI.U32 R11, R3, R0, RZ ;  /* 0x00000000030b7227 */ /* 0x000fc800078e00ff */
[----:B------:R-:W-:-:S04]  /*0160*/  IMAD.MOV R2, RZ, RZ, -R11 ;  /* 0x000000ffff027224 */ /* 0x000fc800078e0a0b */
[----:B------:R-:W-:-:S05]  /*0170*/  IMAD R0, R5, R2, R0 ;  /* 0x0000000205007224 */ /* 0x000fca00078e0200 */
[----:B------:R-:W-:-:S13]  /*0180*/  ISETP.GT.U32.AND P2, PT, R5, R0, PT ;  /* 0x000000000500720c */ /* 0x000fda0003f44070 */
[-C--:B------:R-:W-:Y:S01]  /*0190*/  @!P2 IADD3 R0, PT, PT, R0, -R5.reuse, RZ ;  /* 0x800000050000a210 */ /* 0x080fe20007ffe0ff */
[----:B------:R-:W-:Y:S01]  /*01a0*/  @!P2 VIADD R11, R11, 0x1 ;  /* 0x000000010b0ba836 */ /* 0x000fe20000000000 */
[----:B------:R-:W-:Y:S02]  /*01b0*/  ISETP.NE.AND P2, PT, R7, RZ, PT ;  /* 0x000000ff0700720c */ /* 0x000fe40003f45270 */
[----:B------:R-:W-:Y:S01]  /*01c0*/  ISETP.GE.U32.AND P0, PT, R0, R5, PT ;  /* 0x000000050000720c */ /* 0x000fe20003f06070 */
[----:B------:R-:W-:Y:S01]  /*01d0*/  IMAD.U32 R5, RZ, RZ, UR7 ;  /* 0x00000007ff057e24 */ /* 0x000fe2000f8e00ff */
[----:B------:R-:W-:-:S04]  /*01e0*/  LOP3.LUT R0, R10, R7, RZ, 0x3c, !PT ;  /* 0x000000070a007212 */ /* 0x000fc800078e3cff */
[----:B------:R-:W-:-:S07]  /*01f0*/  ISETP.GE.AND P1, PT, R0, RZ, PT ;  /* 0x000000ff0000720c */ /* 0x000fce0003f26270 */
[----:B------:R-:W-:Y:S01]  /*0200*/  @P0 VIADD R11, R11, 0x1 ;  /* 0x000000010b0b0836 */ /* 0x000fe20000000000 */
[----:B--2---:R-:W-:-:S05]  /*0210*/  IADD3 R6, P0, PT, R1, UR4, RZ ;  /* 0x0000000401067c10 */ /* 0x004fca000ff1e0ff */
[----:B------:R-:W-:Y:S02]  /*0220*/  @!P1 IADD3 R11, PT, PT, -R11, RZ, RZ ;  /* 0x000000ff0b0b9210 */ /* 0x000fe40007ffe1ff */
[----:B------:R-:W-:-:S05]  /*0230*/  @!P2 LOP3.LUT R11, RZ, R7, RZ, 0x33, !PT ;  /* 0x00000007ff0ba212 */ /* 0x000fca00078e33ff */
[----:B------:R-:W-:-:S04]  /*0240*/  IMAD.MOV R0, RZ, RZ, -R11 ;  /* 0x000000ffff007224 */ /* 0x000fc800078e0a0b */
[----:B------:R-:W-:Y:S01]  /*0250*/  IMAD R10, R7, R0, R10 ;  /* 0x00000000070a7224 */ /* 0x000fe200078e020a */
[----:B------:R-:W-:Y:S02]  /*0260*/  MOV R0, 0x0 ;  /* 0x0000000000007802 */ /* 0x000fe40000000f00 */
[----:B---3--:R-:W-:Y:S02]  /*0270*/  IADD3.X R7, PT, PT, RZ, UR5, RZ, P0, !PT ;  /* 0x00000005ff077c10 */ /* 0x008fe400087fe4ff */
[----:B------:R0:W-:Y:S01]  /*0280*/  STL.128 [R1], R8 ;  /* 0x0000000801007387 */ /* 0x0001e20000100c00 */
[----:B------:R0:W1:Y:S04]  /*0290*/  LDC.64 R2, c[0x4][R0] ;  /* 0x0100000000027b82 */ /* 0x0000680000000a00 */
[----:B------:R-:W-:-:S07]  /*02a0*/  LEPC R20, `(.L_x_0) ;  /* 0x000000001014794e */ /* 0x000fce0000000000 */
[----:B01----:R-:W-:Y:S05]  /*02b0*/  CALL.ABS.NOINC R2 ;  /* 0x0000000002007343 */ /* 0x003fea0003c00000 */
.L_x_0:
[----:B------:R-:W-:Y:S05]  /*02c0*/  EXIT ;  /* 0x000000000000794d */ /* 0x000fea0003800000 */
.L_x_1:
[----:B------:R-:W-:-:S00]  /*02d0*/  BRA `(.L_x_1) ;  /* 0xfffffffc00fc7947 */ /* 0x000fc0000383ffff */
[----:B------:R-:W-:-:S00]  /*02e0*/  NOP ;  /* 0x0000000000007918 */ /* 0x000fc00000000000 */
        /* <DEDUP_REMOVED lines=9> */
.L_x_2:


//--------------------- .nv.global.init           --------------------------
	.section	.nv.global.init,"aw",@progbits
.nv.global.init:
	.type		$str,@object
	.size		$str,(.L_0 - $str)
$str:
        /*0000*/ 	.byte	0x62, 0x6c, 0x6f, 0x63, 0x6b, 0x20, 0x25, 0x64, 0x2c, 0x20, 0x74, 0x68, 0x72, 0x65, 0x61, 0x64
        /*0010*/ 	.byte	0x20, 0x25, 0x64, 0x2c, 0x20, 0x69, 0x6e, 0x64, 0x65, 0x78, 0x20, 0x28, 0x25, 0x64, 0x2c, 0x20
        /*0020*/ 	.byte	0x25, 0x64, 0x29, 0x0a, 0x00
.L_0:


//--------------------- .nv.shared.reserved.0     --------------------------
	.section	.nv.shared.reserved.0,"aw",@nobits
	.weak		__nv_reservedSMEM_offset_0_alias
	.size		__nv_reservedSMEM_offset_0_alias, 0, 64
	.other		__nv_reservedSMEM_offset_0_alias,@"STO_CUDA_RESERVED_SHARED STV_DEFAULT"
__nv_reservedSMEM_offset_0_alias:
	.zero		0
	.zero		64


//--------------------- .nv.constant0._Z9kernel_1di --------------------------
	.section	.nv.constant0._Z9kernel_1di,"a",@progbits
	.sectionflags	@""
	.align	4
.nv.constant0._Z9kernel_1di:
	.zero		900


//--------------------- SYMBOLS --------------------------

	.type		.nv.reservedSmem.offset0,@object
	.size		.nv.reservedSmem.offset0,0x4
	.type		vprintf,@function
